	.headerflags	@"EF_CUDA_TEXMODE_UNIFIED EF_CUDA_64BIT_ADDRESS EF_CUDA_ACCELERATORS EF_CUDA_SM90 EF_CUDA_VIRTUAL_SM(EF_CUDA_SM90)"
	.elftype	@"ET_EXEC"


//--------------------- .nv.info                  --------------------------
	.section	.nv.info,"",@"SHT_CUDA_INFO"
	.align	4


	//----- nvinfo : EIATTR_REGCOUNT
	.align		4
        /*0000*/ 	.byte	0x04, 0x2f
        /*0002*/ 	.short	(.L_1 - .L_0)
	.align		4
.L_0:
        /*0004*/ 	.word	index@(triton_poi_fused_add_1)
        /*0008*/ 	.word	0x00000020


	//----- nvinfo : EIATTR_MIN_STACK_SIZE
	.align		4
.L_1:
        /*000c*/ 	.byte	0x04, 0x12
        /*000e*/ 	.short	(.L_3 - .L_2)
	.align		4
.L_2:
        /*0010*/ 	.word	index@(triton_poi_fused_add_1)
        /*0014*/ 	.word	0x00000000


	//----- nvinfo : EIATTR_FRAME_SIZE
	.align		4
.L_3:
        /*0018*/ 	.byte	0x04, 0x11
        /*001a*/ 	.short	(.L_5 - .L_4)
	.align		4
.L_4:
        /*001c*/ 	.word	index@(triton_poi_fused_add_1)
        /*0020*/ 	.word	0x00000000


	//----- nvinfo : EIATTR_MIN_STACK_SIZE
	.align		4
.L_5:
        /*0024*/ 	.byte	0x04, 0x12
        /*0026*/ 	.short	(.L_7 - .L_6)
	.align		4
.L_6:
        /*0028*/ 	.word	index@(triton_poi_fused_add_1)
        /*002c*/ 	.word	0x00000000
.L_7:


//--------------------- .nv.info.triton_poi_fused_add_1 --------------------------
	.section	.nv.info.triton_poi_fused_add_1,"",@"SHT_CUDA_INFO"
	.sectionflags	@""
	.align	4


	//----- nvinfo : EIATTR_CUDA_API_VERSION
	.align		4
        /*0000*/ 	.byte	0x04, 0x37
        /*0002*/ 	.short	(.L_9 - .L_8)
.L_8:
        /*0004*/ 	.word	0x0000007c


	//----- nvinfo : EIATTR_KPARAM_INFO
	.align		4
.L_9:
        /*0008*/ 	.byte	0x04, 0x17
        /*000a*/ 	.short	(.L_11 - .L_10)
.L_10:
        /*000c*/ 	.word	0x00000000
        /*0010*/ 	.short	0x0007
        /*0012*/ 	.short	0x0038
        /*0014*/ 	.byte	0x00, 0xf0, 0x11, 0x00


	//----- nvinfo : EIATTR_KPARAM_INFO
	.align		4
.L_11:
        /*0018*/ 	.byte	0x04, 0x17
        /*001a*/ 	.short	(.L_13 - .L_12)
.L_12:
        /*001c*/ 	.word	0x00000000
        /*0020*/ 	.short	0x0006
        /*0022*/ 	.short	0x0030
        /*0024*/ 	.byte	0x00, 0xf4, 0x21, 0x00


	//----- nvinfo : EIATTR_KPARAM_INFO
	.align		4
.L_13:
        /*0028*/ 	.byte	0x04, 0x17
        /*002a*/ 	.short	(.L_15 - .L_14)
.L_14:
        /*002c*/ 	.word	0x00000000
        /*0030*/ 	.short	0x0005
        /*0032*/ 	.short	0x0028
        /*0034*/ 	.byte	0x00, 0xf4, 0x21, 0x00


	//----- nvinfo : EIATTR_KPARAM_INFO
	.align		4
.L_15:
        /*0038*/ 	.byte	0x04, 0x17
        /*003a*/ 	.short	(.L_17 - .L_16)
.L_16:
        /*003c*/ 	.word	0x00000000
        /*0040*/ 	.short	0x0004
        /*0042*/ 	.short	0x0020
        /*0044*/ 	.byte	0x00, 0xf4, 0x21, 0x00


	//----- nvinfo : EIATTR_KPARAM_INFO
	.align		4
.L_17:
        /*0048*/ 	.byte	0x04, 0x17
        /*004a*/ 	.short	(.L_19 - .L_18)
.L_18:
        /*004c*/ 	.word	0x00000000
        /*0050*/ 	.short	0x0003
        /*0052*/ 	.short	0x0018
        /*0054*/ 	.byte	0x00, 0xf4, 0x21, 0x00


	//----- nvinfo : EIATTR_KPARAM_INFO
	.align		4
.L_19:
        /*0058*/ 	.byte	0x04, 0x17
        /*005a*/ 	.short	(.L_21 - .L_20)
.L_20:
        /*005c*/ 	.word	0x00000000
        /*0060*/ 	.short	0x0002
        /*0062*/ 	.short	0x0010
        /*0064*/ 	.byte	0x00, 0xf4, 0x21, 0x00


	//----- nvinfo : EIATTR_KPARAM_INFO
	.align		4
.L_21:
        /*0068*/ 	.byte	0x04, 0x17
        /*006a*/ 	.short	(.L_23 - .L_22)
.L_22:
        /*006c*/ 	.word	0x00000000
        /*0070*/ 	.short	0x0001
        /*0072*/ 	.short	0x0008
        /*0074*/ 	.byte	0x00, 0xf4, 0x21, 0x00


	//----- nvinfo : EIATTR_KPARAM_INFO
	.align		4
.L_23:
        /*0078*/ 	.byte	0x04, 0x17
        /*007a*/ 	.short	(.L_25 - .L_24)
.L_24:
        /*007c*/ 	.word	0x00000000
        /*0080*/ 	.short	0x0000
        /*0082*/ 	.short	0x0000
        /*0084*/ 	.byte	0x00, 0xf4, 0x21, 0x00


	//----- nvinfo : EIATTR_SPARSE_MMA_MASK
	.align		4
.L_25:
        /*0088*/ 	.byte	0x03, 0x50
        /*008a*/ 	.short	0x0000


	//----- nvinfo : EIATTR_MAXREG_COUNT
	.align		4
        /*008c*/ 	.byte	0x03, 0x1b
        /*008e*/ 	.short	0x00ff


	//----- nvinfo : EIATTR_EXIT_INSTR_OFFSETS
	.align		4
        /*0090*/ 	.byte	0x04, 0x1c
        /*0092*/ 	.short	(.L_27 - .L_26)


	//   ....[0]....
.L_26:
        /*0094*/ 	.word	0x000004c0


	//   ....[1]....
        /*0098*/ 	.word	0x000004e0


	//----- nvinfo : EIATTR_REQNTID
	.align		4
.L_27:
        /*009c*/ 	.byte	0x04, 0x10
        /*009e*/ 	.short	(.L_29 - .L_28)
.L_28:
        /*00a0*/ 	.word	0x00000080
        /*00a4*/ 	.word	0x00000001
        /*00a8*/ 	.word	0x00000001


	//----- nvinfo : EIATTR_CBANK_PARAM_SIZE
	.align		4
.L_29:
        /*00ac*/ 	.byte	0x03, 0x19
        /*00ae*/ 	.short	0x003c


	//----- nvinfo : EIATTR_PARAM_CBANK
	.align		4
        /*00b0*/ 	.byte	0x04, 0x0a
        /*00b2*/ 	.short	(.L_31 - .L_30)
	.align		4
.L_30:
        /*00b4*/ 	.word	index@(.nv.constant0.triton_poi_fused_add_1)
        /*00b8*/ 	.short	0x0210
        /*00ba*/ 	.short	0x003c


	//----- nvinfo : EIATTR_SW_WAR
	.align		4
.L_31:
        /*00bc*/ 	.byte	0x04, 0x36
        /*00be*/ 	.short	(.L_33 - .L_32)
.L_32:
        /*00c0*/ 	.word	0x00000008
.L_33:


//--------------------- .nv.callgraph             --------------------------
	.section	.nv.callgraph,"",@"SHT_CUDA_CALLGRAPH"
	.align	4
	.sectionentsize	8
	.align		4
        /*0000*/ 	.word	0x00000000
	.align		4
        /*0004*/ 	.word	0xffffffff
	.align		4
        /*0008*/ 	.word	0x00000000
	.align		4
        /*000c*/ 	.word	0xfffffffe
	.align		4
        /*0010*/ 	.word	0x00000000
	.align		4
        /*0014*/ 	.word	0xfffffffd
	.align		4
        /*0018*/ 	.word	0x00000000
	.align		4
        /*001c*/ 	.word	0xfffffffc


//--------------------- .text.triton_poi_fused_add_1 --------------------------
	.section	.text.triton_poi_fused_add_1,"ax",@progbits
	.align	128
        .global         triton_poi_fused_add_1
        .type           triton_poi_fused_add_1,@function
        .size           triton_poi_fused_add_1,(.L_x_1 - triton_poi_fused_add_1)
        .other          triton_poi_fused_add_1,@"STO_CUDA_ENTRY STV_DEFAULT"
triton_poi_fused_add_1:
.text.triton_poi_fused_add_1:
[----:B------:R-:W0:Y:S01]  /*0000*/  LDC R1, c[0x0][0x28] ;  /* 0x00000a00ff017b82 */ /* 0x000e220000000800 */
[----:B------:R-:W1:Y:S07]  /*0010*/  S2R R0, SR_TID.X ;  /* 0x0000000000007919 */ /* 0x000e6e0000002100 */
[----:B------:R-:W2:Y:S01]  /*0020*/  LDC.64 R2, c[0x0][0x220] ;  /* 0x00008800ff027b82 */ /* 0x000ea20000000a00 */
[----:B------:R-:W-:Y:S01]  /*0030*/  IMAD.MOV.U32 R18, RZ, RZ, RZ ;  /* 0x000000ffff127224 */ /* 0x000fe200078e00ff */
[----:B------:R-:W-:Y:S01]  /*0040*/  CS2R R16, SRZ ;  /* 0x0000000000107805 */ /* 0x000fe2000001ff00 */
[----:B------:R-:W3:Y:S01]  /*0050*/  S2R R21, SR_CTAID.X ;  /* 0x0000000000157919 */ /* 0x000ee20000002500 */
[----:B------:R-:W-:-:S04]  /*0060*/  ULDC.64 UR4, c[0x0][0x208] ;  /* 0x0000820000047ab9 */ /* 0x000fc80000000a00 */
[----:B------:R-:W4:Y:S08]  /*0070*/  LDC.64 R12, c[0x0][0x228] ;  /* 0x00008a00ff0c7b82 */ /* 0x000f300000000a00 */
[----:B------:R-:W5:Y:S01]  /*0080*/  LDC.64 R14, c[0x0][0x218] ;  /* 0x00008600ff0e7b82 */ /* 0x000f620000000a00 */
[----:B-1----:R-:W-:Y:S01]  /*0090*/  IMAD.SHL.U32 R0, R0, 0x2, RZ ;  /* 0x0000000200007824 */ /* 0x002fe200078e00ff */
[----:B---3--:R-:W-:-:S04]  /*00a0*/  SHF.R.S32.HI R4, RZ, 0x17, R21 ;  /* 0x00000017ff047819 */ /* 0x008fc80000011415 */
[----:B------:R-:W-:Y:S02]  /*00b0*/  LOP3.LUT R0, R0, 0xfe, RZ, 0xc0, !PT ;  /* 0x000000fe00007812 */ /* 0x000fe400078ec0ff */
[----:B------:R-:W-:-:S03]  /*00c0*/  SGXT R4, R4, 0x1 ;  /* 0x000000010404781a */ /* 0x000fc60000000200 */
[----:B------:R-:W-:-:S05]  /*00d0*/  IMAD R21, R21, 0x100, R0 ;  /* 0x0000010015157824 */ /* 0x000fca00078e0200 */
[CC--:B------:R-:W-:Y:S02]  /*00e0*/  LEA.HI R0, R4.reuse, R21.reuse, RZ, 0x2 ;  /* 0x0000001504007211 */ /* 0x0c0fe400078f10ff */
[----:B------:R-:W-:Y:S02]  /*00f0*/  LEA.HI R27, R4, R21, RZ, 0x4 ;  /* 0x00000015041b7211 */ /* 0x000fe400078f20ff */
[----:B------:R-:W-:Y:S02]  /*0100*/  SHF.R.S32.HI R8, RZ, 0x2, R0 ;  /* 0x00000002ff087819 */ /* 0x000fe40000011400 */
[----:B------:R-:W-:Y:S02]  /*0110*/  IADD3 R10, R21, 0x1, RZ ;  /* 0x00000001150a7810 */ /* 0x000fe40007ffe0ff */
[----:B------:R-:W-:Y:S02]  /*0120*/  LEA.HI R6, R8, R8, RZ, 0x2 ;  /* 0x0000000808067211 */ /* 0x000fe400078f10ff */
[----:B------:R-:W-:-:S02]  /*0130*/  SHF.R.S32.HI R27, RZ, 0x4, R27 ;  /* 0x00000004ff1b7819 */ /* 0x000fc4000001141b */
[----:B------:R-:W-:Y:S02]  /*0140*/  LEA.HI R5, R4, R10, RZ, 0x2 ;  /* 0x0000000a04057211 */ /* 0x000fe400078f10ff */
[----:B------:R-:W-:Y:S01]  /*0150*/  LOP3.LUT R7, R6, 0x3ffffffc, RZ, 0xc0, !PT ;  /* 0x3ffffffc06077812 */ /* 0x000fe200078ec0ff */
[C---:B--2---:R-:W-:Y:S01]  /*0160*/  IMAD.WIDE R24, R27.reuse, 0x4, R2 ;  /* 0x000000041b187825 */ /* 0x044fe200078e0202 */
[----:B------:R-:W-:Y:S01]  /*0170*/  LEA.HI R6, R27, R27, RZ, 0x2 ;  /* 0x0000001b1b067211 */ /* 0x000fe200078f10ff */
[----:B------:R-:W1:Y:S01]  /*0180*/  LDC.64 R2, c[0x0][0x230] ;  /* 0x00008c00ff027b82 */ /* 0x000e620000000a00 */
[----:B------:R-:W-:Y:S02]  /*0190*/  LOP3.LUT R5, R5, 0x3ffffffc, RZ, 0xc0, !PT ;  /* 0x3ffffffc05057812 */ /* 0x000fe400078ec0ff */
[----:B------:R-:W-:Y:S02]  /*01a0*/  IADD3 R8, R8, -R7, RZ ;  /* 0x8000000708087210 */ /* 0x000fe40007ffe0ff */
[----:B------:R-:W-:Y:S01]  /*01b0*/  LOP3.LUT R20, R6, 0xfffffffc, RZ, 0xc0, !PT ;  /* 0xfffffffc06147812 */ /* 0x000fe200078ec0ff */
[----:B------:R-:W-:Y:S01]  /*01c0*/  IMAD.IADD R10, R10, 0x1, -R5 ;  /* 0x000000010a0a7824 */ /* 0x000fe200078e0a05 */
[----:B------:R-:W-:Y:S01]  /*01d0*/  ISETP.GE.AND P0, PT, R21, 0x100, PT ;  /* 0x000001001500780c */ /* 0x000fe20003f06270 */
[----:B------:R-:W2:Y:S01]  /*01e0*/  LDC.64 R6, c[0x0][0x238] ;  /* 0x00008e00ff067b82 */ /* 0x000ea20000000a00 */
[----:B------:R-:W-:-:S07]  /*01f0*/  LOP3.LUT R0, R0, 0x3ffffffc, RZ, 0xc0, !PT ;  /* 0x3ffffffc00007812 */ /* 0x000fce00078ec0ff */
[----:B------:R-:W3:Y:S01]  /*0200*/  LDC.64 R4, c[0x0][0x210] ;  /* 0x00008400ff047b82 */ /* 0x000ee20000000a00 */
[----:B------:R-:W-:Y:S01]  /*0210*/  IADD3 R19, R27, -R20, RZ ;  /* 0x800000141b137210 */ /* 0x000fe20007ffe0ff */
[----:B------:R-:W-:Y:S01]  /*0220*/  IMAD.IADD R20, R21, 0x1, -R0 ;  /* 0x0000000115147824 */ /* 0x000fe200078e0a00 */
[----:B------:R-:W-:Y:S01]  /*0230*/  CS2R R22, SRZ ;  /* 0x0000000000167805 */ /* 0x000fe2000001ff00 */
[----:B------:R-:W3:Y:S02]  /*0240*/  @!P0 LDG.E.EL R18, desc[UR4][R24.64] ;  /* 0x0000000418128981 */ /* 0x000ee4000c2e1900 */
[----:B----4-:R-:W-:Y:S01]  /*0250*/  IMAD.WIDE R12, R19, 0x4, R12 ;  /* 0x00000004130c7825 */ /* 0x010fe200078e020c */
[-C--:B------:R-:W-:Y:S01]  /*0260*/  LEA R11, R20, R19.reuse, 0x2 ;  /* 0x00000013140b7211 */ /* 0x080fe200078e10ff */
[----:B------:R4:W3:Y:S01]  /*0270*/  @!P0 LDG.E.EL R16, desc[UR4][R24.64] ;  /* 0x0000000418108981 */ /* 0x0008e2000c2e1900 */
[----:B------:R-:W-:Y:S01]  /*0280*/  HFMA2.MMA R0, -RZ, RZ, 0, 0 ;  /* 0x00000000ff007435 */ /* 0x000fe200000001ff */
[----:B------:R-:W-:Y:S01]  /*0290*/  IMAD R9, R10, 0x4, R19 ;  /* 0x000000040a097824 */ /* 0x000fe200078e0213 */
[----:B------:R-:W-:Y:S01]  /*02a0*/  LEA R29, R8, R19, 0x2 ;  /* 0x00000013081d7211 */ /* 0x000fe200078e10ff */
[----:B-----5:R-:W-:Y:S01]  /*02b0*/  IMAD.WIDE R10, R11, 0x4, R14 ;  /* 0x000000040b0a7825 */ /* 0x020fe200078e020e */
[----:B------:R-:W5:Y:S03]  /*02c0*/  @!P0 LDG.E.EL R17, desc[UR4][R12.64] ;  /* 0x000000040c118981 */ /* 0x000f66000c2e1900 */
[----:B-1----:R-:W-:Y:S01]  /*02d0*/  IMAD.WIDE R26, R27, 0x4, R2 ;  /* 0x000000041b1a7825 */ /* 0x002fe200078e0202 */
[----:B------:R1:W5:Y:S03]  /*02e0*/  @!P0 LDG.E.EL R23, desc[UR4][R12.64] ;  /* 0x000000040c178981 */ /* 0x000366000c2e1900 */
[----:B0---4-:R-:W-:Y:S01]  /*02f0*/  IMAD.MOV.U32 R25, RZ, RZ, RZ ;  /* 0x000000ffff197224 */ /* 0x011fe200078e00ff */
[----:B------:R-:W-:Y:S01]  /*0300*/  CS2R R2, SRZ ;  /* 0x0000000000027805 */ /* 0x000fe2000001ff00 */
[----:B--2---:R-:W-:Y:S01]  /*0310*/  IMAD.WIDE R6, R19, 0x4, R6 ;  /* 0x0000000413067825 */ /* 0x004fe200078e0206 */
[----:B------:R-:W2:Y:S03]  /*0320*/  @!P0 LDG.E.EL R22, desc[UR4][R26.64] ;  /* 0x000000041a168981 */ /* 0x000ea6000c2e1900 */
[----:B------:R-:W-:Y:S01]  /*0330*/  IMAD.MOV.U32 R20, RZ, RZ, RZ ;  /* 0x000000ffff147224 */ /* 0x000fe200078e00ff */
[----:B-1----:R-:W-:Y:S01]  /*0340*/  MOV R13, RZ ;  /* 0x000000ff000d7202 */ /* 0x002fe20000000f00 */
[----:B------:R-:W-:Y:S01]  /*0350*/  IMAD.MOV.U32 R19, RZ, RZ, RZ ;  /* 0x000000ffff137224 */ /* 0x000fe200078e00ff */
[----:B------:R0:W4:Y:S01]  /*0360*/  @!P0 LDG.E.EL R25, desc[UR4][R10.64] ;  /* 0x000000040a198981 */ /* 0x000122000c2e1900 */
[----:B------:R-:W-:-:S03]  /*0370*/  IMAD.WIDE R8, R9, 0x4, R14 ;  /* 0x0000000409087825 */ /* 0x000fc600078e020e */
[----:B------:R-:W2:Y:S01]  /*0380*/  @!P0 LDG.E.EL R20, desc[UR4][R26.64] ;  /* 0x000000041a148981 */ /* 0x000ea2000c2e1900 */
[----:B---3--:R-:W-:-:S03]  /*0390*/  IMAD.WIDE R4, R21, 0x4, R4 ;  /* 0x0000000415047825 */ /* 0x008fc600078e0204 */
[----:B------:R1:W3:Y:S01]  /*03a0*/  @!P0 LDG.E.EL R0, desc[UR4][R8.64] ;  /* 0x0000000408008981 */ /* 0x0002e2000c2e1900 */
[----:B------:R-:W-:Y:S01]  /*03b0*/  IMAD.WIDE R14, R29, 0x4, R14 ;  /* 0x000000041d0e7825 */ /* 0x000fe200078e020e */
[----:B0-----:R-:W-:Y:S02]  /*03c0*/  CS2R R10, SRZ ;  /* 0x00000000000a7805 */ /* 0x001fe4000001ff00 */
[----:B------:R-:W3:Y:S04]  /*03d0*/  @!P0 LDG.E.64 R2, desc[UR4][R4.64] ;  /* 0x0000000404028981 */ /* 0x000ee8000c1e1b00 */
[----:B------:R-:W2:Y:S01]  /*03e0*/  @!P0 LDG.E.EL R13, desc[UR4][R6.64] ;  /* 0x00000004060d8981 */ /* 0x000ea2000c2e1900 */
[----:B-1----:R-:W0:Y:S03]  /*03f0*/  LDC.64 R8, c[0x0][0x240] ;  /* 0x00009000ff087b82 */ /* 0x002e260000000a00 */
[----:B------:R-:W2:Y:S04]  /*0400*/  @!P0 LDG.E.EL R19, desc[UR4][R6.64] ;  /* 0x0000000406138981 */ /* 0x000ea8000c2e1900 */
[----:B------:R-:W2:Y:S04]  /*0410*/  @!P0 LDG.E.EL R11, desc[UR4][R14.64] ;  /* 0x000000040e0b8981 */ /* 0x000ea8000c2e1900 */
[----:B------:R-:W2:Y:S01]  /*0420*/  @!P0 LDG.E.EL R10, desc[UR4][R14.64] ;  /* 0x000000040e0a8981 */ /* 0x000ea2000c2e1900 */
[----:B0-----:R-:W-:-:S04]  /*0430*/  IMAD.WIDE R8, R21, 0x4, R8 ;  /* 0x0000000415087825 */ /* 0x001fc800078e0208 */
[----:B-----5:R-:W-:Y:S01]  /*0440*/  FADD R17, R17, R18 ;  /* 0x0000001211117221 */ /* 0x020fe20000000000 */
[----:B------:R-:W-:-:S04]  /*0450*/  FADD R16, R23, R16 ;  /* 0x0000001017107221 */ /* 0x000fc80000000000 */
[----:B---3--:R-:W-:Y:S01]  /*0460*/  FFMA R0, R16, R0, R3 ;  /* 0x0000000010007223 */ /* 0x008fe20000000003 */
[----:B----4-:R-:W-:Y:S01]  /*0470*/  FFMA R17, R17, R25, R2 ;  /* 0x0000001911117223 */ /* 0x010fe20000000002 */
[----:B--2---:R-:W-:Y:S01]  /*0480*/  FADD R20, R13, R20 ;  /* 0x000000140d147221 */ /* 0x004fe20000000000 */
[----:B------:R-:W-:-:S03]  /*0490*/  FADD R19, R19, R22 ;  /* 0x0000001613137221 */ /* 0x000fc60000000000 */
[----:B------:R-:W-:Y:S01]  /*04a0*/  FFMA R18, R20, R11, R17 ;  /* 0x0000000b14127223 */ /* 0x000fe20000000011 */
[----:B------:R-:W-:Y:S01]  /*04b0*/  FFMA R19, R19, R10, R0 ;  /* 0x0000000a13137223 */ /* 0x000fe20000000000 */
[----:B------:R-:W-:Y:S06]  /*04c0*/  @P0 EXIT ;  /* 0x000000000000094d */ /* 0x000fec0003800000 */
[----:B------:R-:W-:Y:S01]  /*04d0*/  STG.E.64 desc[UR4][R8.64], R18 ;  /* 0x0000001208007986 */ /* 0x000fe2000c101b04 */
[----:B------:R-:W-:Y:S05]  /*04e0*/  EXIT ;  /* 0x000000000000794d */ /* 0x000fea0003800000 */
.L_x_0:
[----:B------:R-:W-:-:S00]  /*04f0*/  BRA `(.L_x_0) ;  /* 0xfffffffc00fc7947 */ /* 0x000fc0000383ffff */
[----:B------:R-:W-:-:S00]  /*0500*/  NOP ;  /* 0x0000000000007918 */ /* 0x000fc00000000000 */
[----:B------:R-:W-:-:S00]  /*0510*/  NOP ;  /* 0x0000000000007918 */ /* 0x000fc00000000000 */
[----:B------:R-:W-:-:S00]  /*0520*/  NOP ;  /* 0x0000000000007918 */ /* 0x000fc00000000000 */
[----:B------:R-:W-:-:S00]  /*0530*/  NOP ;  /* 0x0000000000007918 */ /* 0x000fc00000000000 */
[----:B------:R-:W-:-:S00]  /*0540*/  NOP ;  /* 0x0000000000007918 */ /* 0x000fc00000000000 */
[----:B------:R-:W-:-:S00]  /*0550*/  NOP ;  /* 0x0000000000007918 */ /* 0x000fc00000000000 */
[----:B------:R-:W-:-:S00]  /*0560*/  NOP ;  /* 0x0000000000007918 */ /* 0x000fc00000000000 */
[----:B------:R-:W-:-:S00]  /*0570*/  NOP ;  /* 0x0000000000007918 */ /* 0x000fc00000000000 */
.L_x_1:


//--------------------- .nv.constant0.triton_poi_fused_add_1 --------------------------
	.section	.nv.constant0.triton_poi_fused_add_1,"a",@progbits
	.sectionflags	@""
	.align	4
.nv.constant0.triton_poi_fused_add_1:
	.zero		588
